//
// Generated by NVIDIA NVVM Compiler
//
// Compiler Build ID: CL-36424714
// Cuda compilation tools, release 13.0, V13.0.88
// Based on NVVM 20.0.0
//

.version 9.0
.target sm_100
.address_size 64

	// .globl	_Z8wmma_kerIfEvP13__nv_bfloat16S1_PT_b

.visible .entry _Z8wmma_kerIfEvP13__nv_bfloat16S1_PT_b(
	.param .u64 .ptr .align 1 _Z8wmma_kerIfEvP13__nv_bfloat16S1_PT_b_param_0,
	.param .u64 .ptr .align 1 _Z8wmma_kerIfEvP13__nv_bfloat16S1_PT_b_param_1,
	.param .u64 .ptr .align 1 _Z8wmma_kerIfEvP13__nv_bfloat16S1_PT_b_param_2,
	.param .u8 _Z8wmma_kerIfEvP13__nv_bfloat16S1_PT_b_param_3
)
{
	.reg .pred 	%p<2>;
	.reg .b16 	%rs<2>;
	.reg .b32 	%r<12>;
	.reg .b32 	%f<34>;
	.reg .b64 	%rd<5>;

	ld.param.u64 	%rd2, [_Z8wmma_kerIfEvP13__nv_bfloat16S1_PT_b_param_0];
	ld.param.u64 	%rd3, [_Z8wmma_kerIfEvP13__nv_bfloat16S1_PT_b_param_1];
	ld.param.u64 	%rd4, [_Z8wmma_kerIfEvP13__nv_bfloat16S1_PT_b_param_2];
	ld.param.s8 	%rs1, [_Z8wmma_kerIfEvP13__nv_bfloat16S1_PT_b_param_3];
	cvta.to.global.u64 	%rd1, %rd4;
	mov.b32 	%r9, 16;
	wmma.load.a.sync.aligned.row.m16n16k16.bf16 	{%r1, %r2, %r3, %r4}, [%rd2], %r9;
	wmma.load.b.sync.aligned.col.m16n16k16.bf16 	{%r5, %r6, %r7, %r8}, [%rd3], %r9;
	setp.ne.s16 	%p1, %rs1, 0;
	mov.f32 	%f26, 0f00000000;
	mov.f32 	%f27, %f26;
	mov.f32 	%f28, %f26;
	mov.f32 	%f29, %f26;
	mov.f32 	%f30, %f26;
	mov.f32 	%f31, %f26;
	mov.f32 	%f32, %f26;
	mov.f32 	%f33, %f26;
	@%p1 bra 	$L__BB0_2;
	mov.b32 	%r10, 16;
	wmma.load.c.sync.aligned.col.m16n16k16.global.f32 	{%f33, %f32, %f31, %f30, %f29, %f28, %f27, %f26}, [%rd1], %r10;
$L__BB0_2:
	wmma.mma.sync.aligned.row.col.m16n16k16.f32.bf16.bf16.f32 {%f18, %f19, %f20, %f21, %f22, %f23, %f24, %f25}, {%r1, %r2, %r3, %r4}, {%r5, %r6, %r7, %r8}, {%f33, %f32, %f31, %f30, %f29, %f28, %f27, %f26};
	mov.b32 	%r11, 16;
	wmma.store.d.sync.aligned.col.m16n16k16.global.f32 	[%rd1], {%f18, %f19, %f20, %f21, %f22, %f23, %f24, %f25}, %r11;
	ret;

}


// ===== COMPILED SASS (sm_100) =====

	.target	sm_100

	.elftype	@"ET_EXEC"


//--------------------- .note.nv.tkinfo           --------------------------
	.section	.note.nv.tkinfo,"",@"SHT_NOTE"
	.sectionflags	@"SHF_NOTE_NV_TKINFO"
	.tkinfo
        /*0018*/ 	.word	0x00000002
        /*0030*/ 	.string	""
        /*0030*/ 	.string	"ptxas"
        /*0030*/ 	.string	"Cuda compilation tools, release 13.0, V13.0.88"
        /*0030*/ 	.string	"Build cuda_13.0.r13.0/compiler.36424714_0"
        /*0030*/ 	.string	"-arch sm_100 -m 64 "



//--------------------- .note.nv.cuinfo           --------------------------
	.section	.note.nv.cuinfo,"",@"SHT_NOTE"
	.sectionflags	@"SHF_NOTE_NV_CUINFO"
        /*0018*/ 	.short	0x0002
        /*001a*/ 	.short	0x0064
        /*001c*/ 	.short	0x0082
	.zero		2


//--------------------- .nv.info                  --------------------------
	.section	.nv.info,"",@"SHT_CUDA_INFO"
	.align	4


	//----- nvinfo : EIATTR_REGCOUNT
	.align		4
        /*0000*/ 	.byte	0x04, 0x2f
        /*0002*/ 	.short	(.L_1 - .L_0)
	.align		4
.L_0:
        /*0004*/ 	.word	index@(_Z8wmma_kerIfEvP13__nv_bfloat16S1_PT_b)
        /*0008*/ 	.word	0x0000001a


	//----- nvinfo : EIATTR_FRAME_SIZE
	.align		4
.L_1:
        /*000c*/ 	.byte	0x04, 0x11
        /*000e*/ 	.short	(.L_3 - .L_2)
	.align		4
.L_2:
        /*0010*/ 	.word	index@(_Z8wmma_kerIfEvP13__nv_bfloat16S1_PT_b)
        /*0014*/ 	.word	0x00000000


	//----- nvinfo : EIATTR_MIN_STACK_SIZE
	.align		4
.L_3:
        /*0018*/ 	.byte	0x04, 0x12
        /*001a*/ 	.short	(.L_5 - .L_4)
	.align		4
.L_4:
        /*001c*/ 	.word	index@(_Z8wmma_kerIfEvP13__nv_bfloat16S1_PT_b)
        /*0020*/ 	.word	0x00000000
.L_5:


//--------------------- .nv.compat                --------------------------
	.section	.nv.compat,"",@"SHT_CUDA_COMPAT_INFO"
	.align	4
        /*0000*/ 	.byte	0x02, 0x09, 0x00, 0x00, 0x02, 0x02, 0x01, 0x00, 0x02, 0x05, 0x05, 0x00, 0x03, 0x07, 0x01, 0x01
        /*0010*/ 	.byte	0x02, 0x03, 0x00, 0x00, 0x02, 0x06, 0x01, 0x00, 0x04, 0x0b, 0x08, 0x00, 0x09, 0x00, 0x00, 0x00
        /*0020*/ 	.byte	0x00, 0x00, 0x00, 0x00


//--------------------- .nv.info._Z8wmma_kerIfEvP13__nv_bfloat16S1_PT_b --------------------------
	.section	.nv.info._Z8wmma_kerIfEvP13__nv_bfloat16S1_PT_b,"",@"SHT_CUDA_INFO"
	.sectionflags	@""
	.align	4


	//----- nvinfo : EIATTR_CUDA_API_VERSION
	.align		4
        /*0000*/ 	.byte	0x04, 0x37
        /*0002*/ 	.short	(.L_7 - .L_6)
.L_6:
        /*0004*/ 	.word	0x00000082


	//----- nvinfo : EIATTR_KPARAM_INFO
	.align		4
.L_7:
        /*0008*/ 	.byte	0x04, 0x17
        /*000a*/ 	.short	(.L_9 - .L_8)
.L_8:
        /*000c*/ 	.word	0x00000000
        /*0010*/ 	.short	0x0003
        /*0012*/ 	.short	0x0018
        /*0014*/ 	.byte	0x00, 0xf0, 0x05, 0x00


	//----- nvinfo : EIATTR_KPARAM_INFO
	.align		4
.L_9:
        /*0018*/ 	.byte	0x04, 0x17
        /*001a*/ 	.short	(.L_11 - .L_10)
.L_10:
        /*001c*/ 	.word	0x00000000
        /*0020*/ 	.short	0x0002
        /*0022*/ 	.short	0x0010
        /*0024*/ 	.byte	0x00, 0xf5, 0x21, 0x00


	//----- nvinfo : EIATTR_KPARAM_INFO
	.align		4
.L_11:
        /*0028*/ 	.byte	0x04, 0x17
        /*002a*/ 	.short	(.L_13 - .L_12)
.L_12:
        /*002c*/ 	.word	0x00000000
        /*0030*/ 	.short	0x0001
        /*0032*/ 	.short	0x0008
        /*0034*/ 	.byte	0x00, 0xf5, 0x21, 0x00


	//----- nvinfo : EIATTR_KPARAM_INFO
	.align		4
.L_13:
        /*0038*/ 	.byte	0x04, 0x17
        /*003a*/ 	.short	(.L_15 - .L_14)
.L_14:
        /*003c*/ 	.word	0x00000000
        /*0040*/ 	.short	0x0000
        /*0042*/ 	.short	0x0000
        /*0044*/ 	.byte	0x00, 0xf5, 0x21, 0x00


	//----- nvinfo : EIATTR_SPARSE_MMA_MASK
	.align		4
.L_15:
        /*0048*/ 	.byte	0x03, 0x50
        /*004a*/ 	.short	0x0000


	//----- nvinfo : EIATTR_WMMA_USED
	.align		4
        /*004c*/ 	.byte	0x01, 0x2b
	.zero		2


	//----- nvinfo : EIATTR_MAXREG_COUNT
	.align		4
        /*0050*/ 	.byte	0x03, 0x1b
        /*0052*/ 	.short	0x00ff


	//----- nvinfo : EIATTR_MERCURY_ISA_VERSION
	.align		4
        /*0054*/ 	.byte	0x03, 0x5f
        /*0056*/ 	.short	0x0101


	//----- nvinfo : EIATTR_VRC_CTA_INIT_COUNT
	.align		4
        /*0058*/ 	.byte	0x02, 0x4a
	.zero		1
	.zero		1


	//----- nvinfo : EIATTR_EXIT_INSTR_OFFSETS
	.align		4
        /*005c*/ 	.byte	0x04, 0x1c
        /*005e*/ 	.short	(.L_17 - .L_16)


	//   ....[0]....
.L_16:
        /*0060*/ 	.word	0x00000340


	//----- nvinfo : EIATTR_CBANK_PARAM_SIZE
	.align		4
.L_17:
        /*0064*/ 	.byte	0x03, 0x19
        /*0066*/ 	.short	0x0019


	//----- nvinfo : EIATTR_PARAM_CBANK
	.align		4
        /*0068*/ 	.byte	0x04, 0x0a
        /*006a*/ 	.short	(.L_19 - .L_18)
	.align		4
.L_18:
        /*006c*/ 	.word	index@(.nv.constant0._Z8wmma_kerIfEvP13__nv_bfloat16S1_PT_b)
        /*0070*/ 	.short	0x0380
        /*0072*/ 	.short	0x0019


	//----- nvinfo : EIATTR_SW_WAR
	.align		4
.L_19:
        /*0074*/ 	.byte	0x04, 0x36
        /*0076*/ 	.short	(.L_21 - .L_20)
.L_20:
        /*0078*/ 	.word	0x00000008
.L_21:


//--------------------- .nv.callgraph             --------------------------
	.section	.nv.callgraph,"",@"SHT_CUDA_CALLGRAPH"
	.align	4
	.sectionentsize	8
	.align		4
        /*0000*/ 	.word	0x00000000
	.align		4
        /*0004*/ 	.word	0xffffffff
	.align		4
        /*0008*/ 	.word	0x00000000
	.align		4
        /*000c*/ 	.word	0xfffffffe
	.align		4
        /*0010*/ 	.word	0x00000000
	.align		4
        /*0014*/ 	.word	0xfffffffd
	.align		4
        /*0018*/ 	.word	0x00000000
	.align		4
        /*001c*/ 	.word	0xfffffffc


//--------------------- .text._Z8wmma_kerIfEvP13__nv_bfloat16S1_PT_b --------------------------
	.section	.text._Z8wmma_kerIfEvP13__nv_bfloat16S1_PT_b,"ax",@progbits
	.align	128
        .global         _Z8wmma_kerIfEvP13__nv_bfloat16S1_PT_b
        .type           _Z8wmma_kerIfEvP13__nv_bfloat16S1_PT_b,@function
        .size           _Z8wmma_kerIfEvP13__nv_bfloat16S1_PT_b,(.L_x_1 - _Z8wmma_kerIfEvP13__nv_bfloat16S1_PT_b)
        .other          _Z8wmma_kerIfEvP13__nv_bfloat16S1_PT_b,@"STO_CUDA_ENTRY STV_DEFAULT"
_Z8wmma_kerIfEvP13__nv_bfloat16S1_PT_b:
.text._Z8wmma_kerIfEvP13__nv_bfloat16S1_PT_b:
[----:B------:R-:W-:Y:S01]  /*0000*/  LDC R1, c[0x0][0x37c] ;  /* 0x0000df00ff017b82 */ /* 0x000fe20000000800 */
[----:B------:R-:W0:Y:S01]  /*0010*/  S2R R6, SR_LANEID ;  /* 0x0000000000067919 */ /* 0x000e220000000000 */
[----:B------:R-:W1:Y:S01]  /*0020*/  LDCU.U8 UR4, c[0x0][0x398] ;  /* 0x00007300ff0477ac */ /* 0x000e620008000000 */
[----:B------:R-:W-:Y:S02]  /*0030*/  IMAD.MOV.U32 R3, RZ, RZ, RZ ;  /* 0x000000ffff037224 */ /* 0x000fe400078e00ff */
[----:B------:R-:W-:Y:S01]  /*0040*/  IMAD.MOV.U32 R7, RZ, RZ, RZ ;  /* 0x000000ffff077224 */ /* 0x000fe200078e00ff */
[----:B------:R-:W2:Y:S01]  /*0050*/  LDCU.128 UR8, c[0x0][0x380] ;  /* 0x00007000ff0877ac */ /* 0x000ea20008000c00 */
[----:B------:R-:W3:Y:S01]  /*0060*/  LDCU.64 UR12, c[0x0][0x390] ;  /* 0x00007200ff0c77ac */ /* 0x000ee20008000a00 */
[----:B------:R-:W4:Y:S01]  /*0070*/  LDCU.64 UR6, c[0x0][0x358] ;  /* 0x00006b00ff0677ac */ /* 0x000f220008000a00 */
[----:B-1----:R-:W-:Y:S01]  /*0080*/  UPRMT UR4, UR4, 0x8880, URZ ;  /* 0x0000888004047896 */ /* 0x002fe200080000ff */
[C---:B0-----:R-:W-:Y:S01]  /*0090*/  LOP3.LUT R2, R6.reuse, 0x3, RZ, 0xc0, !PT ;  /* 0x0000000306027812 */ /* 0x041fe200078ec0ff */
[----:B------:R-:W-:Y:S01]  /*00a0*/  IMAD.SHL.U32 R9, R6, 0x2, RZ ;  /* 0x0000000206097824 */ /* 0x000fe200078e00ff */
[----:B------:R-:W-:-:S04]  /*00b0*/  SHF.R.U32.HI R6, RZ, 0x2, R6 ;  /* 0x00000002ff067819 */ /* 0x000fc80000011606 */
[----:B------:R-:W-:Y:S01]  /*00c0*/  LOP3.LUT R9, R9, 0x6, RZ, 0xe2, !PT ;  /* 0x0000000609097812 */ /* 0x000fe200078ee2ff */
[----:B------:R-:W-:-:S04]  /*00d0*/  IMAD.WIDE.U32 R4, R6, 0x8, R2 ;  /* 0x0000000806047825 */ /* 0x000fc800078e0002 */
[----:B------:R-:W-:Y:S01]  /*00e0*/  IMAD.WIDE.U32 R6, R9, 0x10, R6 ;  /* 0x0000001009067825 */ /* 0x000fe200078e0006 */
[C---:B--2---:R-:W-:Y:S02]  /*00f0*/  LEA R12, P0, R4.reuse, UR8, 0x2 ;  /* 0x00000008040c7c11 */ /* 0x044fe4000f8010ff */
[C---:B------:R-:W-:Y:S02]  /*0100*/  LEA R10, P1, R4.reuse, UR10, 0x2 ;  /* 0x0000000a040a7c11 */ /* 0x040fe4000f8210ff */
[C-C-:B------:R-:W-:Y:S02]  /*0110*/  LEA.HI.X R13, R4.reuse, UR9, R5.reuse, 0x2, P0 ;  /* 0x00000009040d7c11 */ /* 0x140fe400080f1405 */
[----:B------:R-:W-:Y:S02]  /*0120*/  ISETP.NE.AND P0, PT, RZ, UR4, PT ;  /* 0x00000004ff007c0c */ /* 0x000fe4000bf05270 */
[----:B------:R-:W-:Y:S02]  /*0130*/  LEA.HI.X R11, R4, UR11, R5, 0x2, P1 ;  /* 0x0000000b040b7c11 */ /* 0x000fe400088f1405 */
[----:B---3--:R-:W-:-:S02]  /*0140*/  LEA R2, P2, R6, UR12, 0x2 ;  /* 0x0000000c06027c11 */ /* 0x008fc4000f8410ff */
[----:B------:R-:W-:Y:S02]  /*0150*/  CS2R R20, SRZ ;  /* 0x0000000000147805 */ /* 0x000fe4000001ff00 */
[----:B------:R-:W-:Y:S01]  /*0160*/  CS2R R22, SRZ ;  /* 0x0000000000167805 */ /* 0x000fe2000001ff00 */
[----:B----4-:R-:W2:Y:S01]  /*0170*/  LD.E R14, desc[UR6][R10.64] ;  /* 0x000000060a0e7980 */ /* 0x010ea2000c101900 */
[----:B------:R-:W-:Y:S02]  /*0180*/  CS2R R8, SRZ ;  /* 0x0000000000087805 */ /* 0x000fe4000001ff00 */
[----:B------:R-:W-:Y:S01]  /*0190*/  LEA.HI.X R3, R6, UR13, R7, 0x2, P2 ;  /* 0x0000000d06037c11 */ /* 0x000fe200090f1407 */
[----:B------:R-:W2:Y:S04]  /*01a0*/  LD.E R15, desc[UR6][R10.64+0x10] ;  /* 0x000010060a0f7980 */ /* 0x000ea8000c101900 */
[----:B------:R-:W3:Y:S04]  /*01b0*/  LD.E R16, desc[UR6][R10.64+0x100] ;  /* 0x000100060a107980 */ /* 0x000ee8000c101900 */
[----:B------:R0:W3:Y:S04]  /*01c0*/  LD.E R17, desc[UR6][R10.64+0x110] ;  /* 0x000110060a117980 */ /* 0x0000e8000c101900 */
[----:B------:R-:W2:Y:S04]  /*01d0*/  LD.E R4, desc[UR6][R12.64] ;  /* 0x000000060c047980 */ /* 0x000ea8000c101900 */
[----:B------:R-:W2:Y:S01]  /*01e0*/  LD.E R5, desc[UR6][R12.64+0x100] ;  /* 0x000100060c057980 */ /* 0x000ea2000c101900 */
[----:B0-----:R-:W-:-:S03]  /*01f0*/  CS2R R10, SRZ ;  /* 0x00000000000a7805 */ /* 0x001fc6000001ff00 */
[----:B------:R-:W2:Y:S04]  /*0200*/  LD.E R6, desc[UR6][R12.64+0x10] ;  /* 0x000010060c067980 */ /* 0x000ea8000c101900 */
[----:B------:R-:W2:Y:S04]  /*0210*/  LD.E R7, desc[UR6][R12.64+0x110] ;  /* 0x000110060c077980 */ /* 0x000ea8000c101900 */
[----:B------:R-:W2:Y:S04]  /*0220*/  @!P0 LDG.E R20, desc[UR6][R2.64] ;  /* 0x0000000602148981 */ /* 0x000ea8000c1e1900 */
[----:B------:R-:W2:Y:S04]  /*0230*/  @!P0 LDG.E R21, desc[UR6][R2.64+0x40] ;  /* 0x0000400602158981 */ /* 0x000ea8000c1e1900 */
[----:B------:R-:W2:Y:S04]  /*0240*/  @!P0 LDG.E R22, desc[UR6][R2.64+0x20] ;  /* 0x0000200602168981 */ /* 0x000ea8000c1e1900 */
[----:B------:R-:W2:Y:S04]  /*0250*/  @!P0 LDG.E R23, desc[UR6][R2.64+0x60] ;  /* 0x0000600602178981 */ /* 0x000ea8000c1e1900 */
[----:B------:R-:W3:Y:S04]  /*0260*/  @!P0 LDG.E R8, desc[UR6][R2.64+0x200] ;  /* 0x0002000602088981 */ /* 0x000ee8000c1e1900 */
[----:B------:R-:W3:Y:S04]  /*0270*/  @!P0 LDG.E R9, desc[UR6][R2.64+0x240] ;  /* 0x0002400602098981 */ /* 0x000ee8000c1e1900 */
[----:B------:R-:W3:Y:S04]  /*0280*/  @!P0 LDG.E R10, desc[UR6][R2.64+0x220] ;  /* 0x00022006020a8981 */ /* 0x000ee8000c1e1900 */
[----:B------:R-:W3:Y:S01]  /*0290*/  @!P0 LDG.E R11, desc[UR6][R2.64+0x260] ;  /* 0x00026006020b8981 */ /* 0x000ee2000c1e1900 */
[C---:B--2---:R-:W-:Y:S08]  /*02a0*/  HMMA.16816.F32.BF16 R20, R4.reuse, R14, R20 ;  /* 0x0000000e0414723c */ /* 0x044ff00000041814 */
[----:B---3--:R-:W-:Y:S11]  /*02b0*/  HMMA.16816.F32.BF16 R8, R4, R16, R8 ;  /* 0x000000100408723c */ /* 0x008ff60000041808 */
[----:B------:R-:W-:Y:S04]  /*02c0*/  STG.E desc[UR6][R2.64], R20 ;  /* 0x0000001402007986 */ /* 0x000fe8000c101906 */
[----:B------:R-:W-:Y:S04]  /*02d0*/  STG.E desc[UR6][R2.64+0x40], R21 ;  /* 0x0000401502007986 */ /* 0x000fe8000c101906 */
[----:B------:R-:W-:Y:S04]  /*02e0*/  STG.E desc[UR6][R2.64+0x20], R22 ;  /* 0x0000201602007986 */ /* 0x000fe8000c101906 */
[----:B------:R-:W-:Y:S04]  /*02f0*/  STG.E desc[UR6][R2.64+0x60], R23 ;  /* 0x0000601702007986 */ /* 0x000fe8000c101906 */
[----:B------:R-:W-:Y:S04]  /*0300*/  STG.E desc[UR6][R2.64+0x200], R8 ;  /* 0x0002000802007986 */ /* 0x000fe8000c101906 */
[----:B------:R-:W-:Y:S04]  /*0310*/  STG.E desc[UR6][R2.64+0x240], R9 ;  /* 0x0002400902007986 */ /* 0x000fe8000c101906 */
[----:B------:R-:W-:Y:S04]  /*0320*/  STG.E desc[UR6][R2.64+0x220], R10 ;  /* 0x0002200a02007986 */ /* 0x000fe8000c101906 */
[----:B------:R-:W-:Y:S01]  /*0330*/  STG.E desc[UR6][R2.64+0x260], R11 ;  /* 0x0002600b02007986 */ /* 0x000fe2000c101906 */
[----:B------:R-:W-:Y:S05]  /*0340*/  EXIT ;  /* 0x000000000000794d */ /* 0x000fea0003800000 */
.L_x_0:
[----:B------:R-:W-:-:S00]  /*0350*/  BRA `(.L_x_0) ;  /* 0xfffffffc00fc7947 */ /* 0x000fc0000383ffff */
[----:B------:R-:W-:-:S00]  /*0360*/  NOP ;  /* 0x0000000000007918 */ /* 0x000fc00000000000 */
        /* <DEDUP_REMOVED lines=9> */
.L_x_1:


//--------------------- .nv.shared.reserved.0     --------------------------
	.section	.nv.shared.reserved.0,"aw",@nobits
	.weak		__nv_reservedSMEM_offset_0_alias
	.size		__nv_reservedSMEM_offset_0_alias, 0, 64
	.other		__nv_reservedSMEM_offset_0_alias,@"STO_CUDA_RESERVED_SHARED STV_DEFAULT"
__nv_reservedSMEM_offset_0_alias:
	.zero		0
	.zero		64


//--------------------- .nv.constant0._Z8wmma_kerIfEvP13__nv_bfloat16S1_PT_b --------------------------
	.section	.nv.constant0._Z8wmma_kerIfEvP13__nv_bfloat16S1_PT_b,"a",@progbits
	.sectionflags	@""
	.align	4
.nv.constant0._Z8wmma_kerIfEvP13__nv_bfloat16S1_PT_b:
	.zero		921


//--------------------- SYMBOLS --------------------------

	.type		.nv.reservedSmem.offset0,@object
	.size		.nv.reservedSmem.offset0,0x4
